//
// Generated by NVIDIA NVVM Compiler
//
// Compiler Build ID: CL-36424714
// Cuda compilation tools, release 13.0, V13.0.88
// Based on NVVM 20.0.0
//

.version 9.0
.target sm_100
.address_size 64

	// .globl	_Z7kernel1Pll

.visible .entry _Z7kernel1Pll(
	.param .u64 .ptr .align 1 _Z7kernel1Pll_param_0,
	.param .u64 _Z7kernel1Pll_param_1
)
{
	.reg .pred 	%p<2>;
	.reg .b32 	%r<5>;
	.reg .b64 	%rd<8>;

	ld.param.u64 	%rd1, [_Z7kernel1Pll_param_0];
	ld.param.u64 	%rd2, [_Z7kernel1Pll_param_1];
	setp.eq.s64 	%p1, %rd2, 0;
	@%p1 bra 	$L__BB0_2;
	cvta.to.global.u64 	%rd3, %rd1;
	mov.u32 	%r1, %ntid.x;
	mov.u32 	%r2, %ctaid.x;
	mov.u32 	%r3, %tid.x;
	mad.lo.s32 	%r4, %r2, %r1, %r3;
	mul.wide.s32 	%rd4, %r4, 8;
	add.s64 	%rd5, %rd3, %rd4;
	ld.global.u64 	%rd6, [%rd5];
	add.s64 	%rd7, %rd6, %rd2;
	st.global.u64 	[%rd5], %rd7;
$L__BB0_2:
	ret;

}
	// .globl	_Z7kernel2Pll
.visible .entry _Z7kernel2Pll(
	.param .u64 .ptr .align 1 _Z7kernel2Pll_param_0,
	.param .u64 _Z7kernel2Pll_param_1
)
{
	.reg .pred 	%p<2>;
	.reg .b32 	%r<5>;
	.reg .b64 	%rd<9>;

	ld.param.u64 	%rd1, [_Z7kernel2Pll_param_0];
	ld.param.u64 	%rd2, [_Z7kernel2Pll_param_1];
	setp.eq.s64 	%p1, %rd2, 0;
	@%p1 bra 	$L__BB1_2;
	cvta.to.global.u64 	%rd3, %rd1;
	mov.u32 	%r1, %ntid.x;
	mov.u32 	%r2, %ctaid.x;
	mov.u32 	%r3, %tid.x;
	mad.lo.s32 	%r4, %r2, %r1, %r3;
	mul.wide.s32 	%rd4, %r4, 8;
	add.s64 	%rd5, %rd3, %rd4;
	ld.global.u64 	%rd6, [%rd5];
	shl.b64 	%rd7, %rd2, 1;
	add.s64 	%rd8, %rd6, %rd7;
	st.global.u64 	[%rd5], %rd8;
$L__BB1_2:
	ret;

}
	// .globl	_Z7kernel3Pll
.visible .entry _Z7kernel3Pll(
	.param .u64 .ptr .align 1 _Z7kernel3Pll_param_0,
	.param .u64 _Z7kernel3Pll_param_1
)
{
	.reg .pred 	%p<2>;
	.reg .b32 	%r<5>;
	.reg .b64 	%rd<8>;

	ld.param.u64 	%rd1, [_Z7kernel3Pll_param_0];
	ld.param.u64 	%rd2, [_Z7kernel3Pll_param_1];
	setp.eq.s64 	%p1, %rd2, 0;
	@%p1 bra 	$L__BB2_2;
	cvta.to.global.u64 	%rd3, %rd1;
	mov.u32 	%r1, %ntid.x;
	mov.u32 	%r2, %ctaid.x;
	mov.u32 	%r3, %tid.x;
	mad.lo.s32 	%r4, %r2, %r1, %r3;
	mul.wide.s32 	%rd4, %r4, 8;
	add.s64 	%rd5, %rd3, %rd4;
	ld.global.u64 	%rd6, [%rd5];
	sub.s64 	%rd7, %rd6, %rd2;
	st.global.u64 	[%rd5], %rd7;
$L__BB2_2:
	ret;

}
	// .globl	_Z13invert_kernelPhm
.visible .entry _Z13invert_kernelPhm(
	.param .u64 .ptr .align 1 _Z13invert_kernelPhm_param_0,
	.param .u64 _Z13invert_kernelPhm_param_1
)
{
	.reg .pred 	%p<2>;
	.reg .b16 	%rs<3>;
	.reg .b32 	%r<5>;
	.reg .b64 	%rd<6>;

	ld.param.u64 	%rd2, [_Z13invert_kernelPhm_param_0];
	ld.param.u64 	%rd3, [_Z13invert_kernelPhm_param_1];
	mov.u32 	%r1, %ctaid.x;
	mov.u32 	%r2, %ntid.x;
	mov.u32 	%r3, %tid.x;
	mad.lo.s32 	%r4, %r1, %r2, %r3;
	cvt.u64.u32 	%rd1, %r4;
	setp.le.u64 	%p1, %rd3, %rd1;
	@%p1 bra 	$L__BB3_2;
	cvta.to.global.u64 	%rd4, %rd2;
	add.s64 	%rd5, %rd4, %rd1;
	ld.global.u8 	%rs1, [%rd5];
	not.b16 	%rs2, %rs1;
	st.global.u8 	[%rd5], %rs2;
$L__BB3_2:
	ret;

}
	// .globl	_Z14cropYUV_kernelyyyPhS_S_iiiiii
.visible .entry _Z14cropYUV_kernelyyyPhS_S_iiiiii(
	.param .u64 _Z14cropYUV_kernelyyyPhS_S_iiiiii_param_0,
	.param .u64 _Z14cropYUV_kernelyyyPhS_S_iiiiii_param_1,
	.param .u64 _Z14cropYUV_kernelyyyPhS_S_iiiiii_param_2,
	.param .u64 .ptr .align 1 _Z14cropYUV_kernelyyyPhS_S_iiiiii_param_3,
	.param .u64 .ptr .align 1 _Z14cropYUV_kernelyyyPhS_S_iiiiii_param_4,
	.param .u64 .ptr .align 1 _Z14cropYUV_kernelyyyPhS_S_iiiiii_param_5,
	.param .u32 _Z14cropYUV_kernelyyyPhS_S_iiiiii_param_6,
	.param .u32 _Z14cropYUV_kernelyyyPhS_S_iiiiii_param_7,
	.param .u32 _Z14cropYUV_kernelyyyPhS_S_iiiiii_param_8,
	.param .u32 _Z14cropYUV_kernelyyyPhS_S_iiiiii_param_9,
	.param .u32 _Z14cropYUV_kernelyyyPhS_S_iiiiii_param_10,
	.param .u32 _Z14cropYUV_kernelyyyPhS_S_iiiiii_param_11
)
{
	.reg .pred 	%p<4>;
	.reg .b32 	%r<46>;
	.reg .b32 	%f<9>;
	.reg .b64 	%rd<15>;

	ld.param.u64 	%rd1, [_Z14cropYUV_kernelyyyPhS_S_iiiiii_param_0];
	ld.param.u64 	%rd2, [_Z14cropYUV_kernelyyyPhS_S_iiiiii_param_1];
	ld.param.u64 	%rd3, [_Z14cropYUV_kernelyyyPhS_S_iiiiii_param_2];
	ld.param.u64 	%rd4, [_Z14cropYUV_kernelyyyPhS_S_iiiiii_param_3];
	ld.param.u64 	%rd5, [_Z14cropYUV_kernelyyyPhS_S_iiiiii_param_4];
	ld.param.u64 	%rd6, [_Z14cropYUV_kernelyyyPhS_S_iiiiii_param_5];
	ld.param.u32 	%r3, [_Z14cropYUV_kernelyyyPhS_S_iiiiii_param_8];
	ld.param.u32 	%r4, [_Z14cropYUV_kernelyyyPhS_S_iiiiii_param_9];
	ld.param.u32 	%r5, [_Z14cropYUV_kernelyyyPhS_S_iiiiii_param_10];
	ld.param.u32 	%r6, [_Z14cropYUV_kernelyyyPhS_S_iiiiii_param_11];
	mov.u32 	%r8, %ctaid.x;
	mov.u32 	%r9, %ntid.x;
	mov.u32 	%r10, %tid.x;
	mad.lo.s32 	%r1, %r8, %r9, %r10;
	mov.u32 	%r11, %ctaid.y;
	mov.u32 	%r12, %ntid.y;
	mov.u32 	%r13, %tid.y;
	mad.lo.s32 	%r14, %r11, %r12, %r13;
	setp.ge.s32 	%p1, %r1, %r5;
	setp.ge.s32 	%p2, %r14, %r6;
	or.pred  	%p3, %p1, %p2;
	@%p3 bra 	$L__BB4_2;
	add.s32 	%r15, %r3, %r1;
	add.s32 	%r16, %r4, %r14;
	cvt.rn.f32.s32 	%f1, %r15;
	add.f32 	%f2, %f1, 0f3F000000;
	cvt.rn.f32.s32 	%f3, %r16;
	add.f32 	%f4, %f3, 0f3F000000;
	tex.2d.v4.u32.f32 	{%r17, %r18, %r19, %r20}, [%rd1, {%f2, %f4}];
	cvta.to.global.u64 	%rd7, %rd4;
	mad.lo.s32 	%r21, %r5, %r14, %r1;
	cvt.s64.s32 	%rd8, %r21;
	add.s64 	%rd9, %rd7, %rd8;
	st.global.u8 	[%rd9], %r17;
	shr.u32 	%r22, %r3, 31;
	add.s32 	%r23, %r3, %r22;
	shr.s32 	%r24, %r23, 1;
	shr.u32 	%r25, %r1, 31;
	add.s32 	%r26, %r1, %r25;
	shr.s32 	%r27, %r26, 1;
	add.s32 	%r28, %r24, %r27;
	shr.u32 	%r29, %r4, 31;
	add.s32 	%r30, %r4, %r29;
	shr.s32 	%r31, %r30, 1;
	shr.u32 	%r32, %r14, 1;
	add.s32 	%r33, %r31, %r32;
	cvt.rn.f32.s32 	%f5, %r28;
	add.f32 	%f6, %f5, 0f3F000000;
	cvt.rn.f32.s32 	%f7, %r33;
	add.f32 	%f8, %f7, 0f3F000000;
	tex.2d.v4.u32.f32 	{%r34, %r35, %r36, %r37}, [%rd2, {%f6, %f8}];
	tex.2d.v4.u32.f32 	{%r38, %r39, %r40, %r41}, [%rd3, {%f6, %f8}];
	cvta.to.global.u64 	%rd10, %rd5;
	cvta.to.global.u64 	%rd11, %rd6;
	shr.u32 	%r42, %r5, 31;
	add.s32 	%r43, %r5, %r42;
	shr.s32 	%r44, %r43, 1;
	mad.lo.s32 	%r45, %r44, %r32, %r27;
	cvt.s64.s32 	%rd12, %r45;
	add.s64 	%rd13, %rd10, %rd12;
	st.global.u8 	[%rd13], %r34;
	add.s64 	%rd14, %rd11, %rd12;
	st.global.u8 	[%rd14], %r38;
$L__BB4_2:
	ret;

}


// ===== COMPILED SASS (sm_100) =====

	.target	sm_100

	.elftype	@"ET_EXEC"


//--------------------- .note.nv.tkinfo           --------------------------
	.section	.note.nv.tkinfo,"",@"SHT_NOTE"
	.sectionflags	@"SHF_NOTE_NV_TKINFO"
	.tkinfo
        /*0018*/ 	.word	0x00000002
        /*0030*/ 	.string	""
        /*0030*/ 	.string	"ptxas"
        /*0030*/ 	.string	"Cuda compilation tools, release 13.0, V13.0.88"
        /*0030*/ 	.string	"Build cuda_13.0.r13.0/compiler.36424714_0"
        /*0030*/ 	.string	"-arch sm_100 -m 64 "



//--------------------- .note.nv.cuinfo           --------------------------
	.section	.note.nv.cuinfo,"",@"SHT_NOTE"
	.sectionflags	@"SHF_NOTE_NV_CUINFO"
        /*0018*/ 	.short	0x0002
        /*001a*/ 	.short	0x0064
        /*001c*/ 	.short	0x0082
	.zero		2


//--------------------- .nv.info                  --------------------------
	.section	.nv.info,"",@"SHT_CUDA_INFO"
	.align	4


	//----- nvinfo : EIATTR_REGCOUNT
	.align		4
        /*0000*/ 	.byte	0x04, 0x2f
        /*0002*/ 	.short	(.L_1 - .L_0)
	.align		4
.L_0:
        /*0004*/ 	.word	index@(_Z7kernel1Pll)
        /*0008*/ 	.word	0x00000008


	//----- nvinfo : EIATTR_FRAME_SIZE
	.align		4
.L_1:
        /*000c*/ 	.byte	0x04, 0x11
        /*000e*/ 	.short	(.L_3 - .L_2)
	.align		4
.L_2:
        /*0010*/ 	.word	index@(_Z7kernel1Pll)
        /*0014*/ 	.word	0x00000000


	//----- nvinfo : EIATTR_REGCOUNT
	.align		4
.L_3:
        /*0018*/ 	.byte	0x04, 0x2f
        /*001a*/ 	.short	(.L_5 - .L_4)
	.align		4
.L_4:
        /*001c*/ 	.word	index@(_Z7kernel2Pll)
        /*0020*/ 	.word	0x0000000a


	//----- nvinfo : EIATTR_FRAME_SIZE
	.align		4
.L_5:
        /*0024*/ 	.byte	0x04, 0x11
        /*0026*/ 	.short	(.L_7 - .L_6)
	.align		4
.L_6:
        /*0028*/ 	.word	index@(_Z7kernel2Pll)
        /*002c*/ 	.word	0x00000000


	//----- nvinfo : EIATTR_REGCOUNT
	.align		4
.L_7:
        /*0030*/ 	.byte	0x04, 0x2f
        /*0032*/ 	.short	(.L_9 - .L_8)
	.align		4
.L_8:
        /*0034*/ 	.word	index@(_Z7kernel3Pll)
        /*0038*/ 	.word	0x00000008


	//----- nvinfo : EIATTR_FRAME_SIZE
	.align		4
.L_9:
        /*003c*/ 	.byte	0x04, 0x11
        /*003e*/ 	.short	(.L_11 - .L_10)
	.align		4
.L_10:
        /*0040*/ 	.word	index@(_Z7kernel3Pll)
        /*0044*/ 	.word	0x00000000


	//----- nvinfo : EIATTR_REGCOUNT
	.align		4
.L_11:
        /*0048*/ 	.byte	0x04, 0x2f
        /*004a*/ 	.short	(.L_13 - .L_12)
	.align		4
.L_12:
        /*004c*/ 	.word	index@(_Z13invert_kernelPhm)
        /*0050*/ 	.word	0x00000008


	//----- nvinfo : EIATTR_FRAME_SIZE
	.align		4
.L_13:
        /*0054*/ 	.byte	0x04, 0x11
        /*0056*/ 	.short	(.L_15 - .L_14)
	.align		4
.L_14:
        /*0058*/ 	.word	index@(_Z13invert_kernelPhm)
        /*005c*/ 	.word	0x00000000


	//----- nvinfo : EIATTR_REGCOUNT
	.align		4
.L_15:
        /*0060*/ 	.byte	0x04, 0x2f
        /*0062*/ 	.short	(.L_17 - .L_16)
	.align		4
.L_16:
        /*0064*/ 	.word	index@(_Z14cropYUV_kernelyyyPhS_S_iiiiii)
        /*0068*/ 	.word	0x00000014


	//----- nvinfo : EIATTR_FRAME_SIZE
	.align		4
.L_17:
        /*006c*/ 	.byte	0x04, 0x11
        /*006e*/ 	.short	(.L_19 - .L_18)
	.align		4
.L_18:
        /*0070*/ 	.word	index@(_Z14cropYUV_kernelyyyPhS_S_iiiiii)
        /*0074*/ 	.word	0x00000000


	//----- nvinfo : EIATTR_MIN_STACK_SIZE
	.align		4
.L_19:
        /*0078*/ 	.byte	0x04, 0x12
        /*007a*/ 	.short	(.L_21 - .L_20)
	.align		4
.L_20:
        /*007c*/ 	.word	index@(_Z14cropYUV_kernelyyyPhS_S_iiiiii)
        /*0080*/ 	.word	0x00000000


	//----- nvinfo : EIATTR_MIN_STACK_SIZE
	.align		4
.L_21:
        /*0084*/ 	.byte	0x04, 0x12
        /*0086*/ 	.short	(.L_23 - .L_22)
	.align		4
.L_22:
        /*0088*/ 	.word	index@(_Z13invert_kernelPhm)
        /*008c*/ 	.word	0x00000000


	//----- nvinfo : EIATTR_MIN_STACK_SIZE
	.align		4
.L_23:
        /*0090*/ 	.byte	0x04, 0x12
        /*0092*/ 	.short	(.L_25 - .L_24)
	.align		4
.L_24:
        /*0094*/ 	.word	index@(_Z7kernel3Pll)
        /*0098*/ 	.word	0x00000000


	//----- nvinfo : EIATTR_MIN_STACK_SIZE
	.align		4
.L_25:
        /*009c*/ 	.byte	0x04, 0x12
        /*009e*/ 	.short	(.L_27 - .L_26)
	.align		4
.L_26:
        /*00a0*/ 	.word	index@(_Z7kernel2Pll)
        /*00a4*/ 	.word	0x00000000


	//----- nvinfo : EIATTR_MIN_STACK_SIZE
	.align		4
.L_27:
        /*00a8*/ 	.byte	0x04, 0x12
        /*00aa*/ 	.short	(.L_29 - .L_28)
	.align		4
.L_28:
        /*00ac*/ 	.word	index@(_Z7kernel1Pll)
        /*00b0*/ 	.word	0x00000000
.L_29:


//--------------------- .nv.compat                --------------------------
	.section	.nv.compat,"",@"SHT_CUDA_COMPAT_INFO"
	.align	4
        /*0000*/ 	.byte	0x02, 0x09, 0x00, 0x00, 0x02, 0x02, 0x02, 0x00, 0x02, 0x05, 0x05, 0x00, 0x03, 0x07, 0x01, 0x01
        /*0010*/ 	.byte	0x02, 0x03, 0x00, 0x00, 0x02, 0x06, 0x01, 0x00, 0x04, 0x0b, 0x08, 0x00, 0x09, 0x00, 0x00, 0x00
        /*0020*/ 	.byte	0x00, 0x00, 0x00, 0x00


//--------------------- .nv.info._Z14cropYUV_kernelyyyPhS_S_iiiiii --------------------------
	.section	.nv.info._Z14cropYUV_kernelyyyPhS_S_iiiiii,"",@"SHT_CUDA_INFO"
	.sectionflags	@""
	.align	4


	//----- nvinfo : EIATTR_CUDA_API_VERSION
	.align		4
        /*0000*/ 	.byte	0x04, 0x37
        /*0002*/ 	.short	(.L_31 - .L_30)
.L_30:
        /*0004*/ 	.word	0x00000082


	//----- nvinfo : EIATTR_KPARAM_INFO
	.align		4
.L_31:
        /*0008*/ 	.byte	0x04, 0x17
        /*000a*/ 	.short	(.L_33 - .L_32)
.L_32:
        /*000c*/ 	.word	0x00000000
        /*0010*/ 	.short	0x000b
        /*0012*/ 	.short	0x0044
        /*0014*/ 	.byte	0x00, 0xf0, 0x11, 0x00


	//----- nvinfo : EIATTR_KPARAM_INFO
	.align		4
.L_33:
        /*0018*/ 	.byte	0x04, 0x17
        /*001a*/ 	.short	(.L_35 - .L_34)
.L_34:
        /*001c*/ 	.word	0x00000000
        /*0020*/ 	.short	0x000a
        /*0022*/ 	.short	0x0040
        /*0024*/ 	.byte	0x00, 0xf0, 0x11, 0x00


	//----- nvinfo : EIATTR_KPARAM_INFO
	.align		4
.L_35:
        /*0028*/ 	.byte	0x04, 0x17
        /*002a*/ 	.short	(.L_37 - .L_36)
.L_36:
        /*002c*/ 	.word	0x00000000
        /*0030*/ 	.short	0x0009
        /*0032*/ 	.short	0x003c
        /*0034*/ 	.byte	0x00, 0xf0, 0x11, 0x00


	//----- nvinfo : EIATTR_KPARAM_INFO
	.align		4
.L_37:
        /*0038*/ 	.byte	0x04, 0x17
        /*003a*/ 	.short	(.L_39 - .L_38)
.L_38:
        /*003c*/ 	.word	0x00000000
        /*0040*/ 	.short	0x0008
        /*0042*/ 	.short	0x0038
        /*0044*/ 	.byte	0x00, 0xf0, 0x11, 0x00


	//----- nvinfo : EIATTR_KPARAM_INFO
	.align		4
.L_39:
        /*0048*/ 	.byte	0x04, 0x17
        /*004a*/ 	.short	(.L_41 - .L_40)
.L_40:
        /*004c*/ 	.word	0x00000000
        /*0050*/ 	.short	0x0007
        /*0052*/ 	.short	0x0034
        /*0054*/ 	.byte	0x00, 0xf0, 0x11, 0x00


	//----- nvinfo : EIATTR_KPARAM_INFO
	.align		4
.L_41:
        /*0058*/ 	.byte	0x04, 0x17
        /*005a*/ 	.short	(.L_43 - .L_42)
.L_42:
        /*005c*/ 	.word	0x00000000
        /*0060*/ 	.short	0x0006
        /*0062*/ 	.short	0x0030
        /*0064*/ 	.byte	0x00, 0xf0, 0x11, 0x00


	//----- nvinfo : EIATTR_KPARAM_INFO
	.align		4
.L_43:
        /*0068*/ 	.byte	0x04, 0x17
        /*006a*/ 	.short	(.L_45 - .L_44)
.L_44:
        /*006c*/ 	.word	0x00000000
        /*0070*/ 	.short	0x0005
        /*0072*/ 	.short	0x0028
        /*0074*/ 	.byte	0x00, 0xf5, 0x21, 0x00


	//----- nvinfo : EIATTR_KPARAM_INFO
	.align		4
.L_45:
        /*0078*/ 	.byte	0x04, 0x17
        /*007a*/ 	.short	(.L_47 - .L_46)
.L_46:
        /*007c*/ 	.word	0x00000000
        /*0080*/ 	.short	0x0004
        /*0082*/ 	.short	0x0020
        /*0084*/ 	.byte	0x00, 0xf5, 0x21, 0x00


	//----- nvinfo : EIATTR_KPARAM_INFO
	.align		4
.L_47:
        /*0088*/ 	.byte	0x04, 0x17
        /*008a*/ 	.short	(.L_49 - .L_48)
.L_48:
        /*008c*/ 	.word	0x00000000
        /*0090*/ 	.short	0x0003
        /*0092*/ 	.short	0x0018
        /*0094*/ 	.byte	0x00, 0xf5, 0x21, 0x00


	//----- nvinfo : EIATTR_KPARAM_INFO
	.align		4
.L_49:
        /*0098*/ 	.byte	0x04, 0x17
        /*009a*/ 	.short	(.L_51 - .L_50)
.L_50:
        /*009c*/ 	.word	0x00000000
        /*00a0*/ 	.short	0x0002
        /*00a2*/ 	.short	0x0010
        /*00a4*/ 	.byte	0x00, 0xf0, 0x21, 0x00


	//----- nvinfo : EIATTR_KPARAM_INFO
	.align		4
.L_51:
        /*00a8*/ 	.byte	0x04, 0x17
        /*00aa*/ 	.short	(.L_53 - .L_52)
.L_52:
        /*00ac*/ 	.word	0x00000000
        /*00b0*/ 	.short	0x0001
        /*00b2*/ 	.short	0x0008
        /*00b4*/ 	.byte	0x00, 0xf0, 0x21, 0x00


	//----- nvinfo : EIATTR_KPARAM_INFO
	.align		4
.L_53:
        /*00b8*/ 	.byte	0x04, 0x17
        /*00ba*/ 	.short	(.L_55 - .L_54)
.L_54:
        /*00bc*/ 	.word	0x00000000
        /*00c0*/ 	.short	0x0000
        /*00c2*/ 	.short	0x0000
        /*00c4*/ 	.byte	0x00, 0xf0, 0x21, 0x00


	//----- nvinfo : EIATTR_SPARSE_MMA_MASK
	.align		4
.L_55:
        /*00c8*/ 	.byte	0x03, 0x50
        /*00ca*/ 	.short	0x0000


	//----- nvinfo : EIATTR_MAXREG_COUNT
	.align		4
        /*00cc*/ 	.byte	0x03, 0x1b
        /*00ce*/ 	.short	0x00ff


	//----- nvinfo : EIATTR_MERCURY_ISA_VERSION
	.align		4
        /*00d0*/ 	.byte	0x03, 0x5f
        /*00d2*/ 	.short	0x0101


	//----- nvinfo : EIATTR_VRC_CTA_INIT_COUNT
	.align		4
        /*00d4*/ 	.byte	0x02, 0x4a
	.zero		1
	.zero		1


	//----- nvinfo : EIATTR_EXIT_INSTR_OFFSETS
	.align		4
        /*00d8*/ 	.byte	0x04, 0x1c
        /*00da*/ 	.short	(.L_57 - .L_56)


	//   ....[0]....
.L_56:
        /*00dc*/ 	.word	0x000000c0


	//   ....[1]....
        /*00e0*/ 	.word	0x000003a0


	//----- nvinfo : EIATTR_CBANK_PARAM_SIZE
	.align		4
.L_57:
        /*00e4*/ 	.byte	0x03, 0x19
        /*00e6*/ 	.short	0x0048


	//----- nvinfo : EIATTR_PARAM_CBANK
	.align		4
        /*00e8*/ 	.byte	0x04, 0x0a
        /*00ea*/ 	.short	(.L_59 - .L_58)
	.align		4
.L_58:
        /*00ec*/ 	.word	index@(.nv.constant0._Z14cropYUV_kernelyyyPhS_S_iiiiii)
        /*00f0*/ 	.short	0x0380
        /*00f2*/ 	.short	0x0048


	//----- nvinfo : EIATTR_SW_WAR
	.align		4
.L_59:
        /*00f4*/ 	.byte	0x04, 0x36
        /*00f6*/ 	.short	(.L_61 - .L_60)
.L_60:
        /*00f8*/ 	.word	0x00000008
.L_61:


//--------------------- .nv.info._Z13invert_kernelPhm --------------------------
	.section	.nv.info._Z13invert_kernelPhm,"",@"SHT_CUDA_INFO"
	.sectionflags	@""
	.align	4


	//----- nvinfo : EIATTR_CUDA_API_VERSION
	.align		4
        /*0000*/ 	.byte	0x04, 0x37
        /*0002*/ 	.short	(.L_63 - .L_62)
.L_62:
        /*0004*/ 	.word	0x00000082


	//----- nvinfo : EIATTR_KPARAM_INFO
	.align		4
.L_63:
        /*0008*/ 	.byte	0x04, 0x17
        /*000a*/ 	.short	(.L_65 - .L_64)
.L_64:
        /*000c*/ 	.word	0x00000000
        /*0010*/ 	.short	0x0001
        /*0012*/ 	.short	0x0008
        /*0014*/ 	.byte	0x00, 0xf0, 0x21, 0x00


	//----- nvinfo : EIATTR_KPARAM_INFO
	.align		4
.L_65:
        /*0018*/ 	.byte	0x04, 0x17
        /*001a*/ 	.short	(.L_67 - .L_66)
.L_66:
        /*001c*/ 	.word	0x00000000
        /*0020*/ 	.short	0x0000
        /*0022*/ 	.short	0x0000
        /*0024*/ 	.byte	0x00, 0xf5, 0x21, 0x00


	//----- nvinfo : EIATTR_SPARSE_MMA_MASK
	.align		4
.L_67:
        /*0028*/ 	.byte	0x03, 0x50
        /*002a*/ 	.short	0x0000


	//----- nvinfo : EIATTR_MAXREG_COUNT
	.align		4
        /*002c*/ 	.byte	0x03, 0x1b
        /*002e*/ 	.short	0x00ff


	//----- nvinfo : EIATTR_MERCURY_ISA_VERSION
	.align		4
        /*0030*/ 	.byte	0x03, 0x5f
        /*0032*/ 	.short	0x0101


	//----- nvinfo : EIATTR_VRC_CTA_INIT_COUNT
	.align		4
        /*0034*/ 	.byte	0x02, 0x4a
	.zero		1
	.zero		1


	//----- nvinfo : EIATTR_EXIT_INSTR_OFFSETS
	.align		4
        /*0038*/ 	.byte	0x04, 0x1c
        /*003a*/ 	.short	(.L_69 - .L_68)


	//   ....[0]....
.L_68:
        /*003c*/ 	.word	0x00000080


	//   ....[1]....
        /*0040*/ 	.word	0x00000100


	//----- nvinfo : EIATTR_CBANK_PARAM_SIZE
	.align		4
.L_69:
        /*0044*/ 	.byte	0x03, 0x19
        /*0046*/ 	.short	0x0010


	//----- nvinfo : EIATTR_PARAM_CBANK
	.align		4
        /*0048*/ 	.byte	0x04, 0x0a
        /*004a*/ 	.short	(.L_71 - .L_70)
	.align		4
.L_70:
        /*004c*/ 	.word	index@(.nv.constant0._Z13invert_kernelPhm)
        /*0050*/ 	.short	0x0380
        /*0052*/ 	.short	0x0010


	//----- nvinfo : EIATTR_SW_WAR
	.align		4
.L_71:
        /*0054*/ 	.byte	0x04, 0x36
        /*0056*/ 	.short	(.L_73 - .L_72)
.L_72:
        /*0058*/ 	.word	0x00000008
.L_73:


//--------------------- .nv.info._Z7kernel3Pll    --------------------------
	.section	.nv.info._Z7kernel3Pll,"",@"SHT_CUDA_INFO"
	.sectionflags	@""
	.align	4


	//----- nvinfo : EIATTR_CUDA_API_VERSION
	.align		4
        /*0000*/ 	.byte	0x04, 0x37
        /*0002*/ 	.short	(.L_75 - .L_74)
.L_74:
        /*0004*/ 	.word	0x00000082


	//----- nvinfo : EIATTR_KPARAM_INFO
	.align		4
.L_75:
        /*0008*/ 	.byte	0x04, 0x17
        /*000a*/ 	.short	(.L_77 - .L_76)
.L_76:
        /*000c*/ 	.word	0x00000000
        /*0010*/ 	.short	0x0001
        /*0012*/ 	.short	0x0008
        /*0014*/ 	.byte	0x00, 0xf0, 0x21, 0x00


	//----- nvinfo : EIATTR_KPARAM_INFO
	.align		4
.L_77:
        /*0018*/ 	.byte	0x04, 0x17
        /*001a*/ 	.short	(.L_79 - .L_78)
.L_78:
        /*001c*/ 	.word	0x00000000
        /*0020*/ 	.short	0x0000
        /*0022*/ 	.short	0x0000
        /*0024*/ 	.byte	0x00, 0xf5, 0x21, 0x00


	//----- nvinfo : EIATTR_SPARSE_MMA_MASK
	.align		4
.L_79:
        /*0028*/ 	.byte	0x03, 0x50
        /*002a*/ 	.short	0x0000


	//----- nvinfo : EIATTR_MAXREG_COUNT
	.align		4
        /*002c*/ 	.byte	0x03, 0x1b
        /*002e*/ 	.short	0x00ff


	//----- nvinfo : EIATTR_MERCURY_ISA_VERSION
	.align		4
        /*0030*/ 	.byte	0x03, 0x5f
        /*0032*/ 	.short	0x0101


	//----- nvinfo : EIATTR_VRC_CTA_INIT_COUNT
	.align		4
        /*0034*/ 	.byte	0x02, 0x4a
	.zero		1
	.zero		1


	//----- nvinfo : EIATTR_EXIT_INSTR_OFFSETS
	.align		4
        /*0038*/ 	.byte	0x04, 0x1c
        /*003a*/ 	.short	(.L_81 - .L_80)


	//   ....[0]....
.L_80:
        /*003c*/ 	.word	0x00000040


	//   ....[1]....
        /*0040*/ 	.word	0x00000100


	//----- nvinfo : EIATTR_CBANK_PARAM_SIZE
	.align		4
.L_81:
        /*0044*/ 	.byte	0x03, 0x19
        /*0046*/ 	.short	0x0010


	//----- nvinfo : EIATTR_PARAM_CBANK
	.align		4
        /*0048*/ 	.byte	0x04, 0x0a
        /*004a*/ 	.short	(.L_83 - .L_82)
	.align		4
.L_82:
        /*004c*/ 	.word	index@(.nv.constant0._Z7kernel3Pll)
        /*0050*/ 	.short	0x0380
        /*0052*/ 	.short	0x0010


	//----- nvinfo : EIATTR_SW_WAR
	.align		4
.L_83:
        /*0054*/ 	.byte	0x04, 0x36
        /*0056*/ 	.short	(.L_85 - .L_84)
.L_84:
        /*0058*/ 	.word	0x00000008
.L_85:


//--------------------- .nv.info._Z7kernel2Pll    --------------------------
	.section	.nv.info._Z7kernel2Pll,"",@"SHT_CUDA_INFO"
	.sectionflags	@""
	.align	4


	//----- nvinfo : EIATTR_CUDA_API_VERSION
	.align		4
        /*0000*/ 	.byte	0x04, 0x37
        /*0002*/ 	.short	(.L_87 - .L_86)
.L_86:
        /*0004*/ 	.word	0x00000082


	//----- nvinfo : EIATTR_KPARAM_INFO
	.align		4
.L_87:
        /*0008*/ 	.byte	0x04, 0x17
        /*000a*/ 	.short	(.L_89 - .L_88)
.L_88:
        /*000c*/ 	.word	0x00000000
        /*0010*/ 	.short	0x0001
        /*0012*/ 	.short	0x0008
        /*0014*/ 	.byte	0x00, 0xf0, 0x21, 0x00


	//----- nvinfo : EIATTR_KPARAM_INFO
	.align		4
.L_89:
        /*0018*/ 	.byte	0x04, 0x17
        /*001a*/ 	.short	(.L_91 - .L_90)
.L_90:
        /*001c*/ 	.word	0x00000000
        /*0020*/ 	.short	0x0000
        /*0022*/ 	.short	0x0000
        /*0024*/ 	.byte	0x00, 0xf5, 0x21, 0x00


	//----- nvinfo : EIATTR_SPARSE_MMA_MASK
	.align		4
.L_91:
        /*0028*/ 	.byte	0x03, 0x50
        /*002a*/ 	.short	0x0000


	//----- nvinfo : EIATTR_MAXREG_COUNT
	.align		4
        /*002c*/ 	.byte	0x03, 0x1b
        /*002e*/ 	.short	0x00ff


	//----- nvinfo : EIATTR_MERCURY_ISA_VERSION
	.align		4
        /*0030*/ 	.byte	0x03, 0x5f
        /*0032*/ 	.short	0x0101


	//----- nvinfo : EIATTR_VRC_CTA_INIT_COUNT
	.align		4
        /*0034*/ 	.byte	0x02, 0x4a
	.zero		1
	.zero		1


	//----- nvinfo : EIATTR_EXIT_INSTR_OFFSETS
	.align		4
        /*0038*/ 	.byte	0x04, 0x1c
        /*003a*/ 	.short	(.L_93 - .L_92)


	//   ....[0]....
.L_92:
        /*003c*/ 	.word	0x00000040


	//   ....[1]....
        /*0040*/ 	.word	0x00000100


	//----- nvinfo : EIATTR_CBANK_PARAM_SIZE
	.align		4
.L_93:
        /*0044*/ 	.byte	0x03, 0x19
        /*0046*/ 	.short	0x0010


	//----- nvinfo : EIATTR_PARAM_CBANK
	.align		4
        /*0048*/ 	.byte	0x04, 0x0a
        /*004a*/ 	.short	(.L_95 - .L_94)
	.align		4
.L_94:
        /*004c*/ 	.word	index@(.nv.constant0._Z7kernel2Pll)
        /*0050*/ 	.short	0x0380
        /*0052*/ 	.short	0x0010


	//----- nvinfo : EIATTR_SW_WAR
	.align		4
.L_95:
        /*0054*/ 	.byte	0x04, 0x36
        /*0056*/ 	.short	(.L_97 - .L_96)
.L_96:
        /*0058*/ 	.word	0x00000008
.L_97:


//--------------------- .nv.info._Z7kernel1Pll    --------------------------
	.section	.nv.info._Z7kernel1Pll,"",@"SHT_CUDA_INFO"
	.sectionflags	@""
	.align	4


	//----- nvinfo : EIATTR_CUDA_API_VERSION
	.align		4
        /*0000*/ 	.byte	0x04, 0x37
        /*0002*/ 	.short	(.L_99 - .L_98)
.L_98:
        /*0004*/ 	.word	0x00000082


	//----- nvinfo : EIATTR_KPARAM_INFO
	.align		4
.L_99:
        /*0008*/ 	.byte	0x04, 0x17
        /*000a*/ 	.short	(.L_101 - .L_100)
.L_100:
        /*000c*/ 	.word	0x00000000
        /*0010*/ 	.short	0x0001
        /*0012*/ 	.short	0x0008
        /*0014*/ 	.byte	0x00, 0xf0, 0x21, 0x00


	//----- nvinfo : EIATTR_KPARAM_INFO
	.align		4
.L_101:
        /*0018*/ 	.byte	0x04, 0x17
        /*001a*/ 	.short	(.L_103 - .L_102)
.L_102:
        /*001c*/ 	.word	0x00000000
        /*0020*/ 	.short	0x0000
        /*0022*/ 	.short	0x0000
        /*0024*/ 	.byte	0x00, 0xf5, 0x21, 0x00


	//----- nvinfo : EIATTR_SPARSE_MMA_MASK
	.align		4
.L_103:
        /*0028*/ 	.byte	0x03, 0x50
        /*002a*/ 	.short	0x0000


	//----- nvinfo : EIATTR_MAXREG_COUNT
	.align		4
        /*002c*/ 	.byte	0x03, 0x1b
        /*002e*/ 	.short	0x00ff


	//----- nvinfo : EIATTR_MERCURY_ISA_VERSION
	.align		4
        /*0030*/ 	.byte	0x03, 0x5f
        /*0032*/ 	.short	0x0101


	//----- nvinfo : EIATTR_VRC_CTA_INIT_COUNT
	.align		4
        /*0034*/ 	.byte	0x02, 0x4a
	.zero		1
	.zero		1


	//----- nvinfo : EIATTR_EXIT_INSTR_OFFSETS
	.align		4
        /*0038*/ 	.byte	0x04, 0x1c
        /*003a*/ 	.short	(.L_105 - .L_104)


	//   ....[0]....
.L_104:
        /*003c*/ 	.word	0x00000040


	//   ....[1]....
        /*0040*/ 	.word	0x00000100


	//----- nvinfo : EIATTR_CBANK_PARAM_SIZE
	.align		4
.L_105:
        /*0044*/ 	.byte	0x03, 0x19
        /*0046*/ 	.short	0x0010


	//----- nvinfo : EIATTR_PARAM_CBANK
	.align		4
        /*0048*/ 	.byte	0x04, 0x0a
        /*004a*/ 	.short	(.L_107 - .L_106)
	.align		4
.L_106:
        /*004c*/ 	.word	index@(.nv.constant0._Z7kernel1Pll)
        /*0050*/ 	.short	0x0380
        /*0052*/ 	.short	0x0010


	//----- nvinfo : EIATTR_SW_WAR
	.align		4
.L_107:
        /*0054*/ 	.byte	0x04, 0x36
        /*0056*/ 	.short	(.L_109 - .L_108)
.L_108:
        /*0058*/ 	.word	0x00000008
.L_109:


//--------------------- .nv.callgraph             --------------------------
	.section	.nv.callgraph,"",@"SHT_CUDA_CALLGRAPH"
	.align	4
	.sectionentsize	8
	.align		4
        /*0000*/ 	.word	0x00000000
	.align		4
        /*0004*/ 	.word	0xffffffff
	.align		4
        /*0008*/ 	.word	0x00000000
	.align		4
        /*000c*/ 	.word	0xfffffffe
	.align		4
        /*0010*/ 	.word	0x00000000
	.align		4
        /*0014*/ 	.word	0xfffffffd
	.align		4
        /*0018*/ 	.word	0x00000000
	.align		4
        /*001c*/ 	.word	0xfffffffc


//--------------------- .text._Z14cropYUV_kernelyyyPhS_S_iiiiii --------------------------
	.section	.text._Z14cropYUV_kernelyyyPhS_S_iiiiii,"ax",@progbits
	.align	128
        .global         _Z14cropYUV_kernelyyyPhS_S_iiiiii
        .type           _Z14cropYUV_kernelyyyPhS_S_iiiiii,@function
        .size           _Z14cropYUV_kernelyyyPhS_S_iiiiii,(.L_x_5 - _Z14cropYUV_kernelyyyPhS_S_iiiiii)
        .other          _Z14cropYUV_kernelyyyPhS_S_iiiiii,@"STO_CUDA_ENTRY STV_DEFAULT"
_Z14cropYUV_kernelyyyPhS_S_iiiiii:
.text._Z14cropYUV_kernelyyyPhS_S_iiiiii:
[----:B------:R-:W-:Y:S01]  /*0000*/  LDC R1, c[0x0][0x37c] ;  /* 0x0000df00ff017b82 */ /* 0x000fe20000000800 */
[----:B------:R-:W0:Y:S07]  /*0010*/  S2R R5, SR_TID.Y ;  /* 0x0000000000057919 */ /* 0x000e2e0000002200 */
[----:B------:R-:W1:Y:S01]  /*0020*/  LDC R3, c[0x0][0x360] ;  /* 0x0000d800ff037b82 */ /* 0x000e620000000800 */
[----:B------:R-:W2:Y:S01]  /*0030*/  LDCU.64 UR10, c[0x0][0x3c0] ;  /* 0x00007800ff0a77ac */ /* 0x000ea20008000a00 */
[----:B------:R-:W1:Y:S06]  /*0040*/  S2R R2, SR_TID.X ;  /* 0x0000000000027919 */ /* 0x000e6c0000002100 */
[----:B------:R-:W0:Y:S08]  /*0050*/  S2UR UR5, SR_CTAID.Y ;  /* 0x00000000000579c3 */ /* 0x000e300000002600 */
[----:B------:R-:W0:Y:S08]  /*0060*/  LDC R0, c[0x0][0x364] ;  /* 0x0000d900ff007b82 */ /* 0x000e300000000800 */
[----:B------:R-:W1:Y:S01]  /*0070*/  S2UR UR4, SR_CTAID.X ;  /* 0x00000000000479c3 */ /* 0x000e620000002500 */
[----:B0-----:R-:W-:-:S05]  /*0080*/  IMAD R0, R0, UR5, R5 ;  /* 0x0000000500007c24 */ /* 0x001fca000f8e0205 */
[----:B--2---:R-:W-:Y:S01]  /*0090*/  ISETP.GE.AND P0, PT, R0, UR11, PT ;  /* 0x0000000b00007c0c */ /* 0x004fe2000bf06270 */
[----:B-1----:R-:W-:-:S05]  /*00a0*/  IMAD R3, R3, UR4, R2 ;  /* 0x0000000403037c24 */ /* 0x002fca000f8e0202 */
[----:B------:R-:W-:-:S13]  /*00b0*/  ISETP.GE.OR P0, PT, R3, UR10, P0 ;  /* 0x0000000a03007c0c */ /* 0x000fda0008706670 */
[----:B------:R-:W-:Y:S05]  /*00c0*/  @P0 EXIT ;  /* 0x000000000000094d */ /* 0x000fea0003800000 */
[----:B------:R-:W0:Y:S01]  /*00d0*/  LDC.64 R8, c[0x0][0x3b8] ;  /* 0x0000ee00ff087b82 */ /* 0x000e220000000a00 */
[C---:B------:R-:W-:Y:S01]  /*00e0*/  LEA.HI R6, R3.reuse, R3, RZ, 0x1 ;  /* 0x0000000303067211 */ /* 0x040fe200078f08ff */
[----:B------:R-:W1:Y:S01]  /*00f0*/  LDCU UR4, c[0x0][0x380] ;  /* 0x00007000ff0477ac */ /* 0x000e620008000800 */
[----:B------:R-:W-:Y:S01]  /*0100*/  SHF.R.U32.HI R11, RZ, 0x1, R0 ;  /* 0x00000001ff0b7819 */ /* 0x000fe20000011600 */
[----:B------:R-:W-:Y:S01]  /*0110*/  IMAD.MOV.U32 R10, RZ, RZ, -0x3e000000 ;  /* 0xc2000000ff0a7424 */ /* 0x000fe200078e00ff */
[----:B------:R-:W-:Y:S01]  /*0120*/  SHF.R.S32.HI R6, RZ, 0x1, R6 ;  /* 0x00000001ff067819 */ /* 0x000fe20000011406 */
[----:B------:R-:W2:Y:S01]  /*0130*/  LDCU UR6, c[0x0][0x388] ;  /* 0x00007100ff0677ac */ /* 0x000ea20008000800 */
[----:B------:R-:W3:Y:S01]  /*0140*/  LDCU UR8, c[0x0][0x390] ;  /* 0x00007200ff0877ac */ /* 0x000ee20008000800 */
[----:B------:R-:W-:Y:S01]  /*0150*/  UMOV UR5, URZ ;  /* 0x000000ff00057c82 */ /* 0x000fe20008000000 */
[----:B------:R-:W-:Y:S01]  /*0160*/  UMOV UR7, URZ ;  /* 0x000000ff00077c82 */ /* 0x000fe20008000000 */
[----:B------:R-:W-:Y:S01]  /*0170*/  UMOV UR9, URZ ;  /* 0x000000ff00097c82 */ /* 0x000fe20008000000 */
[----:B0-----:R-:W-:Y:S01]  /*0180*/  IMAD.IADD R2, R3, 0x1, R8 ;  /* 0x0000000103027824 */ /* 0x001fe200078e0208 */
[----:B------:R-:W-:Y:S01]  /*0190*/  LEA.HI R5, R8, R8, RZ, 0x1 ;  /* 0x0000000808057211 */ /* 0x000fe200078f08ff */
[----:B------:R-:W-:Y:S01]  /*01a0*/  IMAD.IADD R4, R0, 0x1, R9 ;  /* 0x0000000100047824 */ /* 0x000fe200078e0209 */
[----:B------:R-:W-:-:S02]  /*01b0*/  LEA.HI R8, R9, R9, RZ, 0x1 ;  /* 0x0000000909087211 */ /* 0x000fc400078f08ff */
[----:B------:R-:W-:Y:S02]  /*01c0*/  LEA.HI.SX32 R7, R5, R6, 0x1f ;  /* 0x0000000605077211 */ /* 0x000fe400078ffaff */
[----:B------:R-:W-:Y:S02]  /*01d0*/  LEA.HI.SX32 R8, R8, R11, 0x1f ;  /* 0x0000000b08087211 */ /* 0x000fe400078ffaff */
[----:B------:R-:W-:Y:S02]  /*01e0*/  I2FP.F32.S32 R2, R2 ;  /* 0x0000000200027245 */ /* 0x000fe40000201400 */
[----:B------:R-:W-:Y:S02]  /*01f0*/  I2FP.F32.S32 R5, R4 ;  /* 0x0000000400057245 */ /* 0x000fe40000201400 */
[----:B------:R-:W-:Y:S01]  /*0200*/  I2FP.F32.S32 R7, R7 ;  /* 0x0000000700077245 */ /* 0x000fe20000201400 */
[----:B------:R-:W-:Y:S01]  /*0210*/  FADD R4, R2, 0.5 ;  /* 0x3f00000002047421 */ /* 0x000fe20000000000 */
[----:B------:R-:W-:Y:S01]  /*0220*/  I2FP.F32.S32 R8, R8 ;  /* 0x0000000800087245 */ /* 0x000fe20000201400 */
[----:B------:R-:W-:-:S02]  /*0230*/  FADD R5, R5, 0.5 ;  /* 0x3f00000005057421 */ /* 0x000fc40000000000 */
[----:B------:R-:W-:Y:S02]  /*0240*/  FADD R12, R7, 0.5 ;  /* 0x3f000000070c7421 */ /* 0x000fe40000000000 */
[----:B------:R-:W-:Y:S01]  /*0250*/  FADD R13, R8, 0.5 ;  /* 0x3f000000080d7421 */ /* 0x000fe20000000000 */
[----:B-1----:R0:W5:Y:S03]  /*0260*/  TEX.LL RZ, R9, R4, R10, UR4, 2D, 0x1 ;  /* 0x28ff040a04097f60 */ /* 0x00216600089e01ff */
[----:B--2---:R-:W5:Y:S01]  /*0270*/  TEX.LL RZ, R15, R12, R10, UR6, 2D, 0x1 ;  /* 0x28ff060a0c0f7f60 */ /* 0x004f6200089e01ff */
[----:B---3--:R1:W5:Y:S01]  /*0280*/  TEX.LL RZ, R17, R12, R10, UR8, 2D, 0x1 ;  /* 0x28ff080a0c117f60 */ /* 0x00836200089e01ff */
[----:B------:R-:W2:Y:S01]  /*0290*/  LDCU.128 UR12, c[0x0][0x3a0] ;  /* 0x00007400ff0c77ac */ /* 0x000ea20008000c00 */
[----:B------:R-:W-:Y:S01]  /*02a0*/  IMAD R0, R0, UR10, R3 ;  /* 0x0000000a00007c24 */ /* 0x000fe2000f8e0203 */
[----:B0-----:R-:W-:Y:S01]  /*02b0*/  ULEA.HI UR4, UR10, UR10, URZ, 0x1 ;  /* 0x0000000a0a047291 */ /* 0x001fe2000f8f08ff */
[----:B-1----:R-:W0:Y:S03]  /*02c0*/  LDCU.64 UR8, c[0x0][0x398] ;  /* 0x00007300ff0877ac */ /* 0x002e260008000a00 */
[----:B------:R-:W-:Y:S01]  /*02d0*/  USHF.R.S32.HI UR4, URZ, 0x1, UR4 ;  /* 0x00000001ff047899 */ /* 0x000fe20008011404 */
[----:B------:R-:W1:Y:S05]  /*02e0*/  LDCU.64 UR6, c[0x0][0x358] ;  /* 0x00006b00ff0677ac */ /* 0x000e6a0008000a00 */
[----:B------:R-:W-:-:S05]  /*02f0*/  IMAD R6, R11, UR4, R6 ;  /* 0x000000040b067c24 */ /* 0x000fca000f8e0206 */
[----:B--2---:R-:W-:Y:S02]  /*0300*/  IADD3 R4, P1, PT, R6, UR12, RZ ;  /* 0x0000000c06047c10 */ /* 0x004fe4000ff3e0ff */
[----:B------:R-:W-:Y:S02]  /*0310*/  SHF.R.S32.HI R7, RZ, 0x1f, R6 ;  /* 0x0000001fff077819 */ /* 0x000fe40000011406 */
[----:B0-----:R-:W-:Y:S02]  /*0320*/  IADD3 R2, P0, PT, R0, UR8, RZ ;  /* 0x0000000800027c10 */ /* 0x001fe4000ff1e0ff */
[----:B------:R-:W-:Y:S02]  /*0330*/  IADD3 R6, P2, PT, R6, UR14, RZ ;  /* 0x0000000e06067c10 */ /* 0x000fe4000ff5e0ff */
[----:B------:R-:W-:Y:S02]  /*0340*/  LEA.HI.X.SX32 R3, R0, UR9, 0x1, P0 ;  /* 0x0000000900037c11 */ /* 0x000fe400080f0eff */
[----:B------:R-:W-:-:S02]  /*0350*/  IADD3.X R5, PT, PT, R7, UR13, RZ, P1, !PT ;  /* 0x0000000d07057c10 */ /* 0x000fc40008ffe4ff */
[----:B------:R-:W-:Y:S01]  /*0360*/  IADD3.X R7, PT, PT, R7, UR15, RZ, P2, !PT ;  /* 0x0000000f07077c10 */ /* 0x000fe200097fe4ff */
[----:B-1---5:R-:W-:Y:S04]  /*0370*/  STG.E.U8 desc[UR6][R2.64], R9 ;  /* 0x0000000902007986 */ /* 0x022fe8000c101106 */
[----:B------:R-:W-:Y:S04]  /*0380*/  STG.E.U8 desc[UR6][R4.64], R15 ;  /* 0x0000000f04007986 */ /* 0x000fe8000c101106 */
[----:B------:R-:W-:Y:S01]  /*0390*/  STG.E.U8 desc[UR6][R6.64], R17 ;  /* 0x0000001106007986 */ /* 0x000fe2000c101106 */
[----:B------:R-:W-:Y:S05]  /*03a0*/  EXIT ;  /* 0x000000000000794d */ /* 0x000fea0003800000 */
.L_x_0:
[----:B------:R-:W-:-:S00]  /*03b0*/  BRA `(.L_x_0) ;  /* 0xfffffffc00fc7947 */ /* 0x000fc0000383ffff */
[----:B------:R-:W-:-:S00]  /*03c0*/  NOP ;  /* 0x0000000000007918 */ /* 0x000fc00000000000 */
        /* <DEDUP_REMOVED lines=11> */
.L_x_5:


//--------------------- .text._Z13invert_kernelPhm --------------------------
	.section	.text._Z13invert_kernelPhm,"ax",@progbits
	.align	128
        .global         _Z13invert_kernelPhm
        .type           _Z13invert_kernelPhm,@function
        .size           _Z13invert_kernelPhm,(.L_x_6 - _Z13invert_kernelPhm)
        .other          _Z13invert_kernelPhm,@"STO_CUDA_ENTRY STV_DEFAULT"
_Z13invert_kernelPhm:
.text._Z13invert_kernelPhm:
[----:B------:R-:W-:Y:S01]  /*0000*/  LDC R1, c[0x0][0x37c] ;  /* 0x0000df00ff017b82 */ /* 0x000fe20000000800 */
[----:B------:R-:W0:Y:S07]  /*0010*/  S2R R3, SR_TID.X ;  /* 0x0000000000037919 */ /* 0x000e2e0000002100 */
[----:B------:R-:W0:Y:S01]  /*0020*/  S2UR UR4, SR_CTAID.X ;  /* 0x00000000000479c3 */ /* 0x000e220000002500 */
[----:B------:R-:W1:Y:S07]  /*0030*/  LDCU.64 UR6, c[0x0][0x388] ;  /* 0x00007100ff0677ac */ /* 0x000e6e0008000a00 */
[----:B------:R-:W0:Y:S02]  /*0040*/  LDC R2, c[0x0][0x360] ;  /* 0x0000d800ff027b82 */ /* 0x000e240000000800 */
[----:B0-----:R-:W-:-:S05]  /*0050*/  IMAD R2, R2, UR4, R3 ;  /* 0x0000000402027c24 */ /* 0x001fca000f8e0203 */
[----:B-1----:R-:W-:-:S04]  /*0060*/  ISETP.GE.U32.AND P0, PT, R2, UR6, PT ;  /* 0x0000000602007c0c */ /* 0x002fc8000bf06070 */
[----:B------:R-:W-:-:S13]  /*0070*/  ISETP.GE.U32.AND.EX P0, PT, RZ, UR7, PT, P0 ;  /* 0x00000007ff007c0c */ /* 0x000fda000bf06100 */
[----:B------:R-:W-:Y:S05]  /*0080*/  @P0 EXIT ;  /* 0x000000000000094d */ /* 0x000fea0003800000 */
[----:B------:R-:W0:Y:S01]  /*0090*/  LDCU.64 UR6, c[0x0][0x380] ;  /* 0x00007000ff0677ac */ /* 0x000e220008000a00 */
[----:B------:R-:W1:Y:S01]  /*00a0*/  LDCU.64 UR4, c[0x0][0x358] ;  /* 0x00006b00ff0477ac */ /* 0x000e620008000a00 */
[----:B0-----:R-:W-:-:S05]  /*00b0*/  IADD3 R2, P0, PT, R2, UR6, RZ ;  /* 0x0000000602027c10 */ /* 0x001fca000ff1e0ff */
[----:B------:R-:W-:-:S05]  /*00c0*/  IMAD.X R3, RZ, RZ, UR7, P0 ;  /* 0x00000007ff037e24 */ /* 0x000fca00080e06ff */
[----:B-1----:R-:W2:Y:S02]  /*00d0*/  LDG.E.U8 R0, desc[UR4][R2.64] ;  /* 0x0000000402007981 */ /* 0x002ea4000c1e1100 */
[----:B--2---:R-:W-:-:S05]  /*00e0*/  LOP3.LUT R5, RZ, R0, RZ, 0x33, !PT ;  /* 0x00000000ff057212 */ /* 0x004fca00078e33ff */
[----:B------:R-:W-:Y:S01]  /*00f0*/  STG.E.U8 desc[UR4][R2.64], R5 ;  /* 0x0000000502007986 */ /* 0x000fe2000c101104 */
[----:B------:R-:W-:Y:S05]  /*0100*/  EXIT ;  /* 0x000000000000794d */ /* 0x000fea0003800000 */
.L_x_1:
        /* <DEDUP_REMOVED lines=15> */
.L_x_6:


//--------------------- .text._Z7kernel3Pll       --------------------------
	.section	.text._Z7kernel3Pll,"ax",@progbits
	.align	128
        .global         _Z7kernel3Pll
        .type           _Z7kernel3Pll,@function
        .size           _Z7kernel3Pll,(.L_x_7 - _Z7kernel3Pll)
        .other          _Z7kernel3Pll,@"STO_CUDA_ENTRY STV_DEFAULT"
_Z7kernel3Pll:
.text._Z7kernel3Pll:
[----:B------:R-:W-:Y:S01]  /*0000*/  LDC R1, c[0x0][0x37c] ;  /* 0x0000df00ff017b82 */ /* 0x000fe20000000800 */
[----:B------:R-:W0:Y:S02]  /*0010*/  LDCU.64 UR8, c[0x0][0x388] ;  /* 0x00007100ff0877ac */ /* 0x000e240008000a00 */
[----:B0-----:R-:W-:-:S04]  /*0020*/  ISETP.NE.U32.AND P0, PT, RZ, UR8, PT ;  /* 0x00000008ff007c0c */ /* 0x001fc8000bf05070 */
[----:B------:R-:W-:-:S13]  /*0030*/  ISETP.NE.AND.EX P0, PT, RZ, UR9, PT, P0 ;  /* 0x00000009ff007c0c */ /* 0x000fda000bf05300 */
[----:B------:R-:W-:Y:S05]  /*0040*/  @!P0 EXIT ;  /* 0x000000000000894d */ /* 0x000fea0003800000 */
[----:B------:R-:W0:Y:S01]  /*0050*/  S2R R5, SR_CTAID.X ;  /* 0x0000000000057919 */ /* 0x000e220000002500 */
[----:B------:R-:W1:Y:S01]  /*0060*/  LDC.64 R2, c[0x0][0x380] ;  /* 0x0000e000ff027b82 */ /* 0x000e620000000a00 */
[----:B------:R-:W0:Y:S01]  /*0070*/  LDCU UR6, c[0x0][0x360] ;  /* 0x00006c00ff0677ac */ /* 0x000e220008000800 */
[----:B------:R-:W0:Y:S01]  /*0080*/  S2R R0, SR_TID.X ;  /* 0x0000000000007919 */ /* 0x000e220000002100 */
[----:B------:R-:W2:Y:S01]  /*0090*/  LDCU.64 UR4, c[0x0][0x358] ;  /* 0x00006b00ff0477ac */ /* 0x000ea20008000a00 */
[----:B0-----:R-:W-:-:S04]  /*00a0*/  IMAD R5, R5, UR6, R0 ;  /* 0x0000000605057c24 */ /* 0x001fc8000f8e0200 */
[----:B-1----:R-:W-:-:S05]  /*00b0*/  IMAD.WIDE R2, R5, 0x8, R2 ;  /* 0x0000000805027825 */ /* 0x002fca00078e0202 */
[----:B--2---:R-:W2:Y:S02]  /*00c0*/  LDG.E.64 R4, desc[UR4][R2.64] ;  /* 0x0000000402047981 */ /* 0x004ea4000c1e1b00 */
[----:B--2---:R-:W-:-:S04]  /*00d0*/  IADD3 R4, P0, PT, R4, -UR8, RZ ;  /* 0x8000000804047c10 */ /* 0x004fc8000ff1e0ff */
[----:B------:R-:W-:-:S05]  /*00e0*/  IADD3.X R5, PT, PT, R5, ~UR9, RZ, P0, !PT ;  /* 0x8000000905057c10 */ /* 0x000fca00087fe4ff */
[----:B------:R-:W-:Y:S01]  /*00f0*/  STG.E.64 desc[UR4][R2.64], R4 ;  /* 0x0000000402007986 */ /* 0x000fe2000c101b04 */
[----:B------:R-:W-:Y:S05]  /*0100*/  EXIT ;  /* 0x000000000000794d */ /* 0x000fea0003800000 */
.L_x_2:
        /* <DEDUP_REMOVED lines=15> */
.L_x_7:


//--------------------- .text._Z7kernel2Pll       --------------------------
	.section	.text._Z7kernel2Pll,"ax",@progbits
	.align	128
        .global         _Z7kernel2Pll
        .type           _Z7kernel2Pll,@function
        .size           _Z7kernel2Pll,(.L_x_8 - _Z7kernel2Pll)
        .other          _Z7kernel2Pll,@"STO_CUDA_ENTRY STV_DEFAULT"
_Z7kernel2Pll:
.text._Z7kernel2Pll:
[----:B------:R-:W-:Y:S08]  /*0000*/  LDC R1, c[0x0][0x37c] ;  /* 0x0000df00ff017b82 */ /* 0x000ff00000000800 */
[----:B------:R-:W0:Y:S02]  /*0010*/  LDC.64 R6, c[0x0][0x388] ;  /* 0x0000e200ff067b82 */ /* 0x000e240000000a00 */
[----:B0-----:R-:W-:-:S04]  /*0020*/  ISETP.NE.U32.AND P0, PT, R6, RZ, PT ;  /* 0x000000ff0600720c */ /* 0x001fc80003f05070 */
[----:B------:R-:W-:-:S13]  /*0030*/  ISETP.NE.AND.EX P0, PT, R7, RZ, PT, P0 ;  /* 0x000000ff0700720c */ /* 0x000fda0003f05300 */
        /* <DEDUP_REMOVED lines=9> */
[----:B--2---:R-:W-:-:S04]  /*00d0*/  LEA R4, P0, R6, R4, 0x1 ;  /* 0x0000000406047211 */ /* 0x004fc800078008ff */
[----:B------:R-:W-:-:S05]  /*00e0*/  LEA.HI.X R5, R6, R5, R7, 0x1, P0 ;  /* 0x0000000506057211 */ /* 0x000fca00000f0c07 */
[----:B------:R-:W-:Y:S01]  /*00f0*/  STG.E.64 desc[UR4][R2.64], R4 ;  /* 0x0000000402007986 */ /* 0x000fe2000c101b04 */
[----:B------:R-:W-:Y:S05]  /*0100*/  EXIT ;  /* 0x000000000000794d */ /* 0x000fea0003800000 */
.L_x_3:
        /* <DEDUP_REMOVED lines=15> */
.L_x_8:


//--------------------- .text._Z7kernel1Pll       --------------------------
	.section	.text._Z7kernel1Pll,"ax",@progbits
	.align	128
        .global         _Z7kernel1Pll
        .type           _Z7kernel1Pll,@function
        .size           _Z7kernel1Pll,(.L_x_9 - _Z7kernel1Pll)
        .other          _Z7kernel1Pll,@"STO_CUDA_ENTRY STV_DEFAULT"
_Z7kernel1Pll:
.text._Z7kernel1Pll:
        /* <DEDUP_REMOVED lines=13> */
[----:B--2---:R-:W-:-:S04]  /*00d0*/  IADD3 R4, P0, PT, R4, UR8, RZ ;  /* 0x0000000804047c10 */ /* 0x004fc8000ff1e0ff */
[----:B------:R-:W-:-:S05]  /*00e0*/  IADD3.X R5, PT, PT, R5, UR9, RZ, P0, !PT ;  /* 0x0000000905057c10 */ /* 0x000fca00087fe4ff */
[----:B------:R-:W-:Y:S01]  /*00f0*/  STG.E.64 desc[UR4][R2.64], R4 ;  /* 0x0000000402007986 */ /* 0x000fe2000c101b04 */
[----:B------:R-:W-:Y:S05]  /*0100*/  EXIT ;  /* 0x000000000000794d */ /* 0x000fea0003800000 */
.L_x_4:
        /* <DEDUP_REMOVED lines=15> */
.L_x_9:


//--------------------- .nv.shared.reserved.0     --------------------------
	.section	.nv.shared.reserved.0,"aw",@nobits
	.weak		__nv_reservedSMEM_offset_0_alias
	.size		__nv_reservedSMEM_offset_0_alias, 0, 64
	.other		__nv_reservedSMEM_offset_0_alias,@"STO_CUDA_RESERVED_SHARED STV_DEFAULT"
__nv_reservedSMEM_offset_0_alias:
	.zero		0
	.zero		64


//--------------------- .nv.constant0._Z14cropYUV_kernelyyyPhS_S_iiiiii --------------------------
	.section	.nv.constant0._Z14cropYUV_kernelyyyPhS_S_iiiiii,"a",@progbits
	.sectionflags	@""
	.align	4
.nv.constant0._Z14cropYUV_kernelyyyPhS_S_iiiiii:
	.zero		968


//--------------------- .nv.constant0._Z13invert_kernelPhm --------------------------
	.section	.nv.constant0._Z13invert_kernelPhm,"a",@progbits
	.sectionflags	@""
	.align	4
.nv.constant0._Z13invert_kernelPhm:
	.zero		912


//--------------------- .nv.constant0._Z7kernel3Pll --------------------------
	.section	.nv.constant0._Z7kernel3Pll,"a",@progbits
	.sectionflags	@""
	.align	4
.nv.constant0._Z7kernel3Pll:
	.zero		912


//--------------------- .nv.constant0._Z7kernel2Pll --------------------------
	.section	.nv.constant0._Z7kernel2Pll,"a",@progbits
	.sectionflags	@""
	.align	4
.nv.constant0._Z7kernel2Pll:
	.zero		912


//--------------------- .nv.constant0._Z7kernel1Pll --------------------------
	.section	.nv.constant0._Z7kernel1Pll,"a",@progbits
	.sectionflags	@""
	.align	4
.nv.constant0._Z7kernel1Pll:
	.zero		912


//--------------------- SYMBOLS --------------------------

	.type		.nv.reservedSmem.offset0,@object
	.size		.nv.reservedSmem.offset0,0x4
